//
// Generated by NVIDIA NVVM Compiler
//
// Compiler Build ID: CL-36424714
// Cuda compilation tools, release 13.0, V13.0.88
// Based on NVVM 20.0.0
//

.version 9.0
.target sm_100
.address_size 64

	// .globl	_Z5naivePKfS0_Pfiiiff

.visible .entry _Z5naivePKfS0_Pfiiiff(
	.param .u64 .ptr .align 1 _Z5naivePKfS0_Pfiiiff_param_0,
	.param .u64 .ptr .align 1 _Z5naivePKfS0_Pfiiiff_param_1,
	.param .u64 .ptr .align 1 _Z5naivePKfS0_Pfiiiff_param_2,
	.param .u32 _Z5naivePKfS0_Pfiiiff_param_3,
	.param .u32 _Z5naivePKfS0_Pfiiiff_param_4,
	.param .u32 _Z5naivePKfS0_Pfiiiff_param_5,
	.param .f32 _Z5naivePKfS0_Pfiiiff_param_6,
	.param .f32 _Z5naivePKfS0_Pfiiiff_param_7
)
{
	.reg .pred 	%p<13>;
	.reg .b32 	%r<94>;
	.reg .b32 	%f<73>;
	.reg .b64 	%rd<70>;

	ld.param.u64 	%rd4, [_Z5naivePKfS0_Pfiiiff_param_0];
	ld.param.u64 	%rd5, [_Z5naivePKfS0_Pfiiiff_param_1];
	ld.param.u32 	%r46, [_Z5naivePKfS0_Pfiiiff_param_3];
	ld.param.u32 	%r47, [_Z5naivePKfS0_Pfiiiff_param_4];
	ld.param.u32 	%r45, [_Z5naivePKfS0_Pfiiiff_param_5];
	ld.param.f32 	%f13, [_Z5naivePKfS0_Pfiiiff_param_6];
	ld.param.f32 	%f14, [_Z5naivePKfS0_Pfiiiff_param_7];
	cvta.to.global.u64 	%rd1, %rd5;
	cvta.to.global.u64 	%rd2, %rd4;
	mov.u32 	%r48, %ntid.x;
	mov.u32 	%r49, %ctaid.x;
	mov.u32 	%r50, %tid.x;
	mad.lo.s32 	%r1, %r48, %r49, %r50;
	mov.u32 	%r51, %ntid.y;
	mov.u32 	%r52, %ctaid.y;
	mul.lo.s32 	%r2, %r51, %r52;
	mov.u32 	%r3, %tid.y;
	add.s32 	%r53, %r2, %r3;
	setp.ge.u32 	%p1, %r1, %r46;
	setp.ge.u32 	%p2, %r53, %r47;
	or.pred  	%p3, %p1, %p2;
	@%p3 bra 	$L__BB0_14;
	setp.lt.s32 	%p4, %r45, 1;
	mov.f32 	%f72, 0f00000000;
	@%p4 bra 	$L__BB0_13;
	mul.lo.s32 	%r5, %r45, %r1;
	and.b32  	%r6, %r45, 7;
	setp.lt.u32 	%p5, %r45, 8;
	mov.f32 	%f72, 0f00000000;
	mov.b32 	%r92, 0;
	@%p5 bra 	$L__BB0_5;
	and.b32  	%r92, %r45, 2147483640;
	neg.s32 	%r90, %r92;
	add.s32 	%r55, %r3, %r47;
	add.s32 	%r89, %r55, %r2;
	shl.b32 	%r10, %r47, 3;
	shl.b32 	%r56, %r47, 1;
	add.s32 	%r88, %r53, %r56;
	mad.lo.s32 	%r87, %r47, 3, %r53;
	shl.b32 	%r57, %r47, 2;
	add.s32 	%r86, %r53, %r57;
	mad.lo.s32 	%r85, %r47, 5, %r53;
	mad.lo.s32 	%r84, %r47, 6, %r53;
	mad.lo.s32 	%r83, %r47, 7, %r53;
	add.s32 	%r81, %r5, 3;
	mov.f32 	%f72, 0f00000000;
	mov.u32 	%r82, %r53;
$L__BB0_4:
	.pragma "nounroll";
	add.s32 	%r58, %r81, -3;
	mul.wide.u32 	%rd6, %r58, 4;
	add.s64 	%rd7, %rd2, %rd6;
	ld.global.nc.f32 	%f19, [%rd7];
	mul.wide.u32 	%rd8, %r82, 4;
	add.s64 	%rd9, %rd1, %rd8;
	ld.global.nc.f32 	%f20, [%rd9];
	fma.rn.f32 	%f21, %f19, %f20, %f72;
	add.s32 	%r59, %r81, -2;
	mul.wide.u32 	%rd10, %r59, 4;
	add.s64 	%rd11, %rd2, %rd10;
	ld.global.nc.f32 	%f22, [%rd11];
	mul.wide.u32 	%rd12, %r89, 4;
	add.s64 	%rd13, %rd1, %rd12;
	ld.global.nc.f32 	%f23, [%rd13];
	fma.rn.f32 	%f24, %f22, %f23, %f21;
	add.s32 	%r60, %r81, -1;
	mul.wide.u32 	%rd14, %r60, 4;
	add.s64 	%rd15, %rd2, %rd14;
	ld.global.nc.f32 	%f25, [%rd15];
	mul.wide.u32 	%rd16, %r88, 4;
	add.s64 	%rd17, %rd1, %rd16;
	ld.global.nc.f32 	%f26, [%rd17];
	fma.rn.f32 	%f27, %f25, %f26, %f24;
	add.s32 	%r61, %r81, 4;
	mul.wide.u32 	%rd18, %r81, 4;
	add.s64 	%rd19, %rd2, %rd18;
	ld.global.nc.f32 	%f28, [%rd19];
	mul.wide.u32 	%rd20, %r87, 4;
	add.s64 	%rd21, %rd1, %rd20;
	ld.global.nc.f32 	%f29, [%rd21];
	fma.rn.f32 	%f30, %f28, %f29, %f27;
	add.s32 	%r62, %r81, 1;
	mul.wide.u32 	%rd22, %r62, 4;
	add.s64 	%rd23, %rd2, %rd22;
	ld.global.nc.f32 	%f31, [%rd23];
	mul.wide.u32 	%rd24, %r86, 4;
	add.s64 	%rd25, %rd1, %rd24;
	ld.global.nc.f32 	%f32, [%rd25];
	fma.rn.f32 	%f33, %f31, %f32, %f30;
	add.s32 	%r63, %r81, 2;
	mul.wide.u32 	%rd26, %r63, 4;
	add.s64 	%rd27, %rd2, %rd26;
	ld.global.nc.f32 	%f34, [%rd27];
	mul.wide.u32 	%rd28, %r85, 4;
	add.s64 	%rd29, %rd1, %rd28;
	ld.global.nc.f32 	%f35, [%rd29];
	fma.rn.f32 	%f36, %f34, %f35, %f33;
	add.s32 	%r64, %r81, 3;
	mul.wide.u32 	%rd30, %r64, 4;
	add.s64 	%rd31, %rd2, %rd30;
	ld.global.nc.f32 	%f37, [%rd31];
	mul.wide.u32 	%rd32, %r84, 4;
	add.s64 	%rd33, %rd1, %rd32;
	ld.global.nc.f32 	%f38, [%rd33];
	fma.rn.f32 	%f39, %f37, %f38, %f36;
	mul.wide.u32 	%rd34, %r61, 4;
	add.s64 	%rd35, %rd2, %rd34;
	ld.global.nc.f32 	%f40, [%rd35];
	mul.wide.u32 	%rd36, %r83, 4;
	add.s64 	%rd37, %rd1, %rd36;
	ld.global.nc.f32 	%f41, [%rd37];
	fma.rn.f32 	%f72, %f40, %f41, %f39;
	add.s32 	%r90, %r90, 8;
	add.s32 	%r89, %r89, %r10;
	add.s32 	%r88, %r88, %r10;
	add.s32 	%r87, %r87, %r10;
	add.s32 	%r86, %r86, %r10;
	add.s32 	%r85, %r85, %r10;
	add.s32 	%r84, %r84, %r10;
	add.s32 	%r83, %r83, %r10;
	add.s32 	%r82, %r82, %r10;
	add.s32 	%r81, %r81, 8;
	setp.ne.s32 	%p6, %r90, 0;
	@%p6 bra 	$L__BB0_4;
$L__BB0_5:
	setp.eq.s32 	%p7, %r6, 0;
	@%p7 bra 	$L__BB0_13;
	and.b32  	%r39, %r45, 3;
	setp.lt.u32 	%p8, %r6, 4;
	@%p8 bra 	$L__BB0_8;
	add.s32 	%r65, %r92, %r5;
	mul.wide.u32 	%rd38, %r65, 4;
	add.s64 	%rd39, %rd2, %rd38;
	ld.global.nc.f32 	%f43, [%rd39];
	mad.lo.s32 	%r66, %r92, %r47, %r53;
	mul.wide.u32 	%rd40, %r66, 4;
	add.s64 	%rd41, %rd1, %rd40;
	ld.global.nc.f32 	%f44, [%rd41];
	fma.rn.f32 	%f45, %f43, %f44, %f72;
	add.s32 	%r67, %r65, 1;
	mul.wide.u32 	%rd42, %r67, 4;
	add.s64 	%rd43, %rd2, %rd42;
	ld.global.nc.f32 	%f46, [%rd43];
	add.s32 	%r68, %r66, %r47;
	mul.wide.u32 	%rd44, %r68, 4;
	add.s64 	%rd45, %rd1, %rd44;
	ld.global.nc.f32 	%f47, [%rd45];
	fma.rn.f32 	%f48, %f46, %f47, %f45;
	add.s32 	%r69, %r65, 2;
	mul.wide.u32 	%rd46, %r69, 4;
	add.s64 	%rd47, %rd2, %rd46;
	ld.global.nc.f32 	%f49, [%rd47];
	add.s32 	%r70, %r68, %r47;
	mul.wide.u32 	%rd48, %r70, 4;
	add.s64 	%rd49, %rd1, %rd48;
	ld.global.nc.f32 	%f50, [%rd49];
	fma.rn.f32 	%f51, %f49, %f50, %f48;
	add.s32 	%r71, %r65, 3;
	mul.wide.u32 	%rd50, %r71, 4;
	add.s64 	%rd51, %rd2, %rd50;
	ld.global.nc.f32 	%f52, [%rd51];
	add.s32 	%r72, %r70, %r47;
	mul.wide.u32 	%rd52, %r72, 4;
	add.s64 	%rd53, %rd1, %rd52;
	ld.global.nc.f32 	%f53, [%rd53];
	fma.rn.f32 	%f72, %f52, %f53, %f51;
	add.s32 	%r92, %r92, 4;
$L__BB0_8:
	setp.eq.s32 	%p9, %r39, 0;
	@%p9 bra 	$L__BB0_13;
	setp.eq.s32 	%p10, %r39, 1;
	@%p10 bra 	$L__BB0_11;
	add.s32 	%r73, %r92, %r5;
	mul.wide.u32 	%rd54, %r73, 4;
	add.s64 	%rd55, %rd2, %rd54;
	ld.global.nc.f32 	%f55, [%rd55];
	mad.lo.s32 	%r74, %r92, %r47, %r53;
	mul.wide.u32 	%rd56, %r74, 4;
	add.s64 	%rd57, %rd1, %rd56;
	ld.global.nc.f32 	%f56, [%rd57];
	fma.rn.f32 	%f57, %f55, %f56, %f72;
	add.s32 	%r75, %r73, 1;
	mul.wide.u32 	%rd58, %r75, 4;
	add.s64 	%rd59, %rd2, %rd58;
	ld.global.nc.f32 	%f58, [%rd59];
	add.s32 	%r76, %r74, %r47;
	mul.wide.u32 	%rd60, %r76, 4;
	add.s64 	%rd61, %rd1, %rd60;
	ld.global.nc.f32 	%f59, [%rd61];
	fma.rn.f32 	%f72, %f58, %f59, %f57;
	add.s32 	%r92, %r92, 2;
$L__BB0_11:
	and.b32  	%r77, %r45, 1;
	setp.eq.b32 	%p11, %r77, 1;
	not.pred 	%p12, %p11;
	@%p12 bra 	$L__BB0_13;
	add.s32 	%r78, %r92, %r5;
	mul.wide.u32 	%rd62, %r78, 4;
	add.s64 	%rd63, %rd2, %rd62;
	ld.global.nc.f32 	%f60, [%rd63];
	mad.lo.s32 	%r79, %r92, %r47, %r53;
	mul.wide.u32 	%rd64, %r79, 4;
	add.s64 	%rd65, %rd1, %rd64;
	ld.global.nc.f32 	%f61, [%rd65];
	fma.rn.f32 	%f72, %f60, %f61, %f72;
$L__BB0_13:
	ld.param.u64 	%rd69, [_Z5naivePKfS0_Pfiiiff_param_2];
	mad.lo.s32 	%r80, %r47, %r1, %r53;
	cvta.to.global.u64 	%rd66, %rd69;
	mul.wide.u32 	%rd67, %r80, 4;
	add.s64 	%rd68, %rd66, %rd67;
	ld.global.f32 	%f62, [%rd68];
	mul.f32 	%f63, %f14, %f62;
	fma.rn.f32 	%f64, %f13, %f72, %f63;
	st.global.f32 	[%rd68], %f64;
$L__BB0_14:
	ret;

}


// ===== COMPILED SASS (sm_100) =====

	.target	sm_100

	.elftype	@"ET_EXEC"


//--------------------- .note.nv.tkinfo           --------------------------
	.section	.note.nv.tkinfo,"",@"SHT_NOTE"
	.sectionflags	@"SHF_NOTE_NV_TKINFO"
	.tkinfo
        /*0018*/ 	.word	0x00000002
        /*0030*/ 	.string	""
        /*0030*/ 	.string	"ptxas"
        /*0030*/ 	.string	"Cuda compilation tools, release 13.0, V13.0.88"
        /*0030*/ 	.string	"Build cuda_13.0.r13.0/compiler.36424714_0"
        /*0030*/ 	.string	"-arch sm_100 -m 64 "



//--------------------- .note.nv.cuinfo           --------------------------
	.section	.note.nv.cuinfo,"",@"SHT_NOTE"
	.sectionflags	@"SHF_NOTE_NV_CUINFO"
        /*0018*/ 	.short	0x0002
        /*001a*/ 	.short	0x0064
        /*001c*/ 	.short	0x0082
	.zero		2


//--------------------- .nv.info                  --------------------------
	.section	.nv.info,"",@"SHT_CUDA_INFO"
	.align	4


	//----- nvinfo : EIATTR_REGCOUNT
	.align		4
        /*0000*/ 	.byte	0x04, 0x2f
        /*0002*/ 	.short	(.L_1 - .L_0)
	.align		4
.L_0:
        /*0004*/ 	.word	index@(_Z5naivePKfS0_Pfiiiff)
        /*0008*/ 	.word	0x00000020


	//----- nvinfo : EIATTR_FRAME_SIZE
	.align		4
.L_1:
        /*000c*/ 	.byte	0x04, 0x11
        /*000e*/ 	.short	(.L_3 - .L_2)
	.align		4
.L_2:
        /*0010*/ 	.word	index@(_Z5naivePKfS0_Pfiiiff)
        /*0014*/ 	.word	0x00000000


	//----- nvinfo : EIATTR_MIN_STACK_SIZE
	.align		4
.L_3:
        /*0018*/ 	.byte	0x04, 0x12
        /*001a*/ 	.short	(.L_5 - .L_4)
	.align		4
.L_4:
        /*001c*/ 	.word	index@(_Z5naivePKfS0_Pfiiiff)
        /*0020*/ 	.word	0x00000000
.L_5:


//--------------------- .nv.compat                --------------------------
	.section	.nv.compat,"",@"SHT_CUDA_COMPAT_INFO"
	.align	4
        /*0000*/ 	.byte	0x02, 0x09, 0x00, 0x00, 0x02, 0x02, 0x01, 0x00, 0x02, 0x05, 0x05, 0x00, 0x03, 0x07, 0x01, 0x01
        /*0010*/ 	.byte	0x02, 0x03, 0x00, 0x00, 0x02, 0x06, 0x01, 0x00, 0x04, 0x0b, 0x08, 0x00, 0x09, 0x00, 0x00, 0x00
        /*0020*/ 	.byte	0x00, 0x00, 0x00, 0x00


//--------------------- .nv.info._Z5naivePKfS0_Pfiiiff --------------------------
	.section	.nv.info._Z5naivePKfS0_Pfiiiff,"",@"SHT_CUDA_INFO"
	.sectionflags	@""
	.align	4


	//----- nvinfo : EIATTR_CUDA_API_VERSION
	.align		4
        /*0000*/ 	.byte	0x04, 0x37
        /*0002*/ 	.short	(.L_7 - .L_6)
.L_6:
        /*0004*/ 	.word	0x00000082


	//----- nvinfo : EIATTR_KPARAM_INFO
	.align		4
.L_7:
        /*0008*/ 	.byte	0x04, 0x17
        /*000a*/ 	.short	(.L_9 - .L_8)
.L_8:
        /*000c*/ 	.word	0x00000000
        /*0010*/ 	.short	0x0007
        /*0012*/ 	.short	0x0028
        /*0014*/ 	.byte	0x00, 0xf0, 0x11, 0x00


	//----- nvinfo : EIATTR_KPARAM_INFO
	.align		4
.L_9:
        /*0018*/ 	.byte	0x04, 0x17
        /*001a*/ 	.short	(.L_11 - .L_10)
.L_10:
        /*001c*/ 	.word	0x00000000
        /*0020*/ 	.short	0x0006
        /*0022*/ 	.short	0x0024
        /*0024*/ 	.byte	0x00, 0xf0, 0x11, 0x00


	//----- nvinfo : EIATTR_KPARAM_INFO
	.align		4
.L_11:
        /*0028*/ 	.byte	0x04, 0x17
        /*002a*/ 	.short	(.L_13 - .L_12)
.L_12:
        /*002c*/ 	.word	0x00000000
        /*0030*/ 	.short	0x0005
        /*0032*/ 	.short	0x0020
        /*0034*/ 	.byte	0x00, 0xf0, 0x11, 0x00


	//----- nvinfo : EIATTR_KPARAM_INFO
	.align		4
.L_13:
        /*0038*/ 	.byte	0x04, 0x17
        /*003a*/ 	.short	(.L_15 - .L_14)
.L_14:
        /*003c*/ 	.word	0x00000000
        /*0040*/ 	.short	0x0004
        /*0042*/ 	.short	0x001c
        /*0044*/ 	.byte	0x00, 0xf0, 0x11, 0x00


	//----- nvinfo : EIATTR_KPARAM_INFO
	.align		4
.L_15:
        /*0048*/ 	.byte	0x04, 0x17
        /*004a*/ 	.short	(.L_17 - .L_16)
.L_16:
        /*004c*/ 	.word	0x00000000
        /*0050*/ 	.short	0x0003
        /*0052*/ 	.short	0x0018
        /*0054*/ 	.byte	0x00, 0xf0, 0x11, 0x00


	//----- nvinfo : EIATTR_KPARAM_INFO
	.align		4
.L_17:
        /*0058*/ 	.byte	0x04, 0x17
        /*005a*/ 	.short	(.L_19 - .L_18)
.L_18:
        /*005c*/ 	.word	0x00000000
        /*0060*/ 	.short	0x0002
        /*0062*/ 	.short	0x0010
        /*0064*/ 	.byte	0x00, 0xf5, 0x21, 0x00


	//----- nvinfo : EIATTR_KPARAM_INFO
	.align		4
.L_19:
        /*0068*/ 	.byte	0x04, 0x17
        /*006a*/ 	.short	(.L_21 - .L_20)
.L_20:
        /*006c*/ 	.word	0x00000000
        /*0070*/ 	.short	0x0001
        /*0072*/ 	.short	0x0008
        /*0074*/ 	.byte	0x00, 0xf5, 0x21, 0x00


	//----- nvinfo : EIATTR_KPARAM_INFO
	.align		4
.L_21:
        /*0078*/ 	.byte	0x04, 0x17
        /*007a*/ 	.short	(.L_23 - .L_22)
.L_22:
        /*007c*/ 	.word	0x00000000
        /*0080*/ 	.short	0x0000
        /*0082*/ 	.short	0x0000
        /*0084*/ 	.byte	0x00, 0xf5, 0x21, 0x00


	//----- nvinfo : EIATTR_SPARSE_MMA_MASK
	.align		4
.L_23:
        /*0088*/ 	.byte	0x03, 0x50
        /*008a*/ 	.short	0x0000


	//----- nvinfo : EIATTR_MAXREG_COUNT
	.align		4
        /*008c*/ 	.byte	0x03, 0x1b
        /*008e*/ 	.short	0x00ff


	//----- nvinfo : EIATTR_MERCURY_ISA_VERSION
	.align		4
        /*0090*/ 	.byte	0x03, 0x5f
        /*0092*/ 	.short	0x0101


	//----- nvinfo : EIATTR_VRC_CTA_INIT_COUNT
	.align		4
        /*0094*/ 	.byte	0x02, 0x4a
	.zero		1
	.zero		1


	//----- nvinfo : EIATTR_EXIT_INSTR_OFFSETS
	.align		4
        /*0098*/ 	.byte	0x04, 0x1c
        /*009a*/ 	.short	(.L_25 - .L_24)


	//   ....[0]....
.L_24:
        /*009c*/ 	.word	0x000000d0


	//   ....[1]....
        /*00a0*/ 	.word	0x00000ad0


	//----- nvinfo : EIATTR_CBANK_PARAM_SIZE
	.align		4
.L_25:
        /*00a4*/ 	.byte	0x03, 0x19
        /*00a6*/ 	.short	0x002c


	//----- nvinfo : EIATTR_PARAM_CBANK
	.align		4
        /*00a8*/ 	.byte	0x04, 0x0a
        /*00aa*/ 	.short	(.L_27 - .L_26)
	.align		4
.L_26:
        /*00ac*/ 	.word	index@(.nv.constant0._Z5naivePKfS0_Pfiiiff)
        /*00b0*/ 	.short	0x0380
        /*00b2*/ 	.short	0x002c


	//----- nvinfo : EIATTR_SW_WAR
	.align		4
.L_27:
        /*00b4*/ 	.byte	0x04, 0x36
        /*00b6*/ 	.short	(.L_29 - .L_28)
.L_28:
        /*00b8*/ 	.word	0x00000008
.L_29:


//--------------------- .nv.callgraph             --------------------------
	.section	.nv.callgraph,"",@"SHT_CUDA_CALLGRAPH"
	.align	4
	.sectionentsize	8
	.align		4
        /*0000*/ 	.word	0x00000000
	.align		4
        /*0004*/ 	.word	0xffffffff
	.align		4
        /*0008*/ 	.word	0x00000000
	.align		4
        /*000c*/ 	.word	0xfffffffe
	.align		4
        /*0010*/ 	.word	0x00000000
	.align		4
        /*0014*/ 	.word	0xfffffffd
	.align		4
        /*0018*/ 	.word	0x00000000
	.align		4
        /*001c*/ 	.word	0xfffffffc


//--------------------- .text._Z5naivePKfS0_Pfiiiff --------------------------
	.section	.text._Z5naivePKfS0_Pfiiiff,"ax",@progbits
	.align	128
        .global         _Z5naivePKfS0_Pfiiiff
        .type           _Z5naivePKfS0_Pfiiiff,@function
        .size           _Z5naivePKfS0_Pfiiiff,(.L_x_5 - _Z5naivePKfS0_Pfiiiff)
        .other          _Z5naivePKfS0_Pfiiiff,@"STO_CUDA_ENTRY STV_DEFAULT"
_Z5naivePKfS0_Pfiiiff:
.text._Z5naivePKfS0_Pfiiiff:
[----:B------:R-:W-:Y:S01]  /*0000*/  LDC R1, c[0x0][0x37c] ;  /* 0x0000df00ff017b82 */ /* 0x000fe20000000800 */
[----:B------:R-:W0:Y:S07]  /*0010*/  S2R R8, SR_TID.Y ;  /* 0x0000000000087919 */ /* 0x000e2e0000002200 */
[----:B------:R-:W1:Y:S01]  /*0020*/  S2UR UR5, SR_CTAID.Y ;  /* 0x00000000000579c3 */ /* 0x000e620000002600 */
[----:B------:R-:W2:Y:S01]  /*0030*/  LDCU UR6, c[0x0][0x360] ;  /* 0x00006c00ff0677ac */ /* 0x000ea20008000800 */
[----:B------:R-:W2:Y:S01]  /*0040*/  S2R R3, SR_CTAID.X ;  /* 0x0000000000037919 */ /* 0x000ea20000002500 */
[----:B------:R-:W1:Y:S01]  /*0050*/  LDCU UR4, c[0x0][0x364] ;  /* 0x00006c80ff0477ac */ /* 0x000e620008000800 */
[----:B------:R-:W2:Y:S04]  /*0060*/  S2R R2, SR_TID.X ;  /* 0x0000000000027919 */ /* 0x000ea80000002100 */
[----:B------:R-:W3:Y:S01]  /*0070*/  LDC.64 R4, c[0x0][0x398] ;  /* 0x0000e600ff047b82 */ /* 0x000ee20000000a00 */
[----:B-1----:R-:W-:-:S06]  /*0080*/  UIMAD UR4, UR4, UR5, URZ ;  /* 0x00000005040472a4 */ /* 0x002fcc000f8e02ff */
[----:B0-----:R-:W-:-:S04]  /*0090*/  IADD3 R0, PT, PT, R8, UR4, RZ ;  /* 0x0000000408007c10 */ /* 0x001fc8000fffe0ff */
[----:B---3--:R-:W-:Y:S01]  /*00a0*/  ISETP.GE.U32.AND P0, PT, R0, R5, PT ;  /* 0x000000050000720c */ /* 0x008fe20003f06070 */
[----:B--2---:R-:W-:-:S05]  /*00b0*/  IMAD R3, R3, UR6, R2 ;  /* 0x0000000603037c24 */ /* 0x004fca000f8e0202 */
[----:B------:R-:W-:-:S13]  /*00c0*/  ISETP.GE.U32.OR P0, PT, R3, R4, P0 ;  /* 0x000000040300720c */ /* 0x000fda0000706470 */
[----:B------:R-:W-:Y:S05]  /*00d0*/  @P0 EXIT ;  /* 0x000000000000094d */ /* 0x000fea0003800000 */
[----:B------:R-:W0:Y:S01]  /*00e0*/  LDC R2, c[0x0][0x3a0] ;  /* 0x0000e800ff027b82 */ /* 0x000e220000000800 */
[----:B------:R-:W1:Y:S01]  /*00f0*/  LDCU.64 UR6, c[0x0][0x358] ;  /* 0x00006b00ff0677ac */ /* 0x000e620008000a00 */
[----:B------:R-:W-:Y:S01]  /*0100*/  HFMA2 R25, -RZ, RZ, 0, 0 ;  /* 0x00000000ff197431 */ /* 0x000fe200000001ff */
[----:B0-----:R-:W-:-:S13]  /*0110*/  ISETP.GE.AND P0, PT, R2, 0x1, PT ;  /* 0x000000010200780c */ /* 0x001fda0003f06270 */
[----:B-1----:R-:W-:Y:S05]  /*0120*/  @!P0 BRA `(.L_x_0) ;  /* 0x0000000800448947 */ /* 0x002fea0003800000 */
[C---:B------:R-:W-:Y:S02]  /*0130*/  ISETP.GE.U32.AND P1, PT, R2.reuse, 0x8, PT ;  /* 0x000000080200780c */ /* 0x040fe40003f26070 */
[----:B------:R-:W-:Y:S02]  /*0140*/  LOP3.LUT R6, R2, 0x7, RZ, 0xc0, !PT ;  /* 0x0000000702067812 */ /* 0x000fe400078ec0ff */
[----:B------:R-:W-:Y:S02]  /*0150*/  MOV R25, RZ ;  /* 0x000000ff00197202 */ /* 0x000fe40000000f00 */
[----:B------:R-:W-:Y:S02]  /*0160*/  ISETP.NE.AND P0, PT, R6, RZ, PT ;  /* 0x000000ff0600720c */ /* 0x000fe40003f05270 */
[----:B------:R-:W-:-:S05]  /*0170*/  MOV R7, RZ ;  /* 0x000000ff00077202 */ /* 0x000fca0000000f00 */
[----:B------:R-:W-:Y:S06]  /*0180*/  @!P1 BRA `(.L_x_1) ;  /* 0x0000000400249947 */ /* 0x000fec0003800000 */
[----:B------:R-:W-:Y:S01]  /*0190*/  LOP3.LUT R7, R2, 0x7ffffff8, RZ, 0xc0, !PT ;  /* 0x7ffffff802077812 */ /* 0x000fe200078ec0ff */
[C---:B------:R-:W-:Y:S01]  /*01a0*/  IMAD R10, R5.reuse, 0x3, R0 ;  /* 0x00000003050a7824 */ /* 0x040fe200078e0200 */
[C---:B------:R-:W-:Y:S01]  /*01b0*/  IADD3 R4, PT, PT, R5.reuse, UR4, R8 ;  /* 0x0000000405047c10 */ /* 0x040fe2000fffe008 */
[C-C-:B------:R-:W-:Y:S01]  /*01c0*/  IMAD R14, R5.reuse, 0x5, R0.reuse ;  /* 0x00000005050e7824 */ /* 0x140fe200078e0200 */
[CC--:B------:R-:W-:Y:S01]  /*01d0*/  LEA R8, R5.reuse, R0.reuse, 0x1 ;  /* 0x0000000005087211 */ /* 0x0c0fe200078e08ff */
[C-C-:B------:R-:W-:Y:S01]  /*01e0*/  IMAD R9, R5.reuse, 0x6, R0.reuse ;  /* 0x0000000605097824 */ /* 0x140fe200078e0200 */
[C---:B------:R-:W-:Y:S01]  /*01f0*/  LEA R12, R5.reuse, R0, 0x2 ;  /* 0x00000000050c7211 */ /* 0x040fe200078e10ff */
[----:B------:R-:W-:Y:S01]  /*0200*/  IMAD R11, R5, 0x7, R0 ;  /* 0x00000007050b7824 */ /* 0x000fe200078e0200 */
[----:B------:R-:W-:Y:S01]  /*0210*/  MOV R25, RZ ;  /* 0x000000ff00197202 */ /* 0x000fe20000000f00 */
[----:B------:R-:W-:Y:S01]  /*0220*/  IMAD R15, R3, R2, 0x3 ;  /* 0x00000003030f7424 */ /* 0x000fe200078e0202 */
[----:B------:R-:W-:-:S02]  /*0230*/  MOV R13, R0 ;  /* 0x00000000000d7202 */ /* 0x000fc40000000f00 */
[----:B------:R-:W-:-:S07]  /*0240*/  IADD3 R24, PT, PT, -R7, RZ, RZ ;  /* 0x000000ff07187210 */ /* 0x000fce0007ffe1ff */
.L_x_2:
[----:B------:R-:W0:Y:S01]  /*0250*/  LDC.64 R20, c[0x0][0x380] ;  /* 0x0000e000ff147b82 */ /* 0x000e220000000a00 */
[----:B------:R-:W-:-:S07]  /*0260*/  IADD3 R23, PT, PT, R15, -0x3, RZ ;  /* 0xfffffffd0f177810 */ /* 0x000fce0007ffe0ff */
[----:B------:R-:W1:Y:S01]  /*0270*/  LDC.64 R16, c[0x0][0x388] ;  /* 0x0000e200ff107b82 */ /* 0x000e620000000a00 */
[----:B0-----:R-:W-:-:S06]  /*0280*/  IMAD.WIDE.U32 R22, R23, 0x4, R20 ;  /* 0x0000000417167825 */ /* 0x001fcc00078e0014 */
[----:B------:R-:W2:Y:S01]  /*0290*/  LDG.E.CONSTANT R22, desc[UR6][R22.64] ;  /* 0x0000000616167981 */ /* 0x000ea2000c1e9900 */
[----:B-1----:R-:W-:-:S06]  /*02a0*/  IMAD.WIDE.U32 R18, R13, 0x4, R16 ;  /* 0x000000040d127825 */ /* 0x002fcc00078e0010 */
[----:B------:R-:W2:Y:S01]  /*02b0*/  LDG.E.CONSTANT R18, desc[UR6][R18.64] ;  /* 0x0000000612127981 */ /* 0x000ea2000c1e9900 */
[----:B------:R-:W-:Y:S01]  /*02c0*/  IADD3 R27, PT, PT, R15, -0x2, RZ ;  /* 0xfffffffe0f1b7810 */ /* 0x000fe20007ffe0ff */
[----:B------:R-:W-:-:S06]  /*02d0*/  IMAD.WIDE.U32 R28, R4, 0x4, R16 ;  /* 0x00000004041c7825 */ /* 0x000fcc00078e0010 */
[----:B------:R-:W3:Y:S01]  /*02e0*/  LDG.E.CONSTANT R28, desc[UR6][R28.64] ;  /* 0x000000061c1c7981 */ /* 0x000ee2000c1e9900 */
[----:B--2---:R-:W-:Y:S01]  /*02f0*/  FFMA R25, R22, R18, R25 ;  /* 0x0000001216197223 */ /* 0x004fe20000000019 */
[----:B------:R-:W-:Y:S01]  /*0300*/  IMAD.WIDE.U32 R22, R27, 0x4, R20 ;  /* 0x000000041b167825 */ /* 0x000fe200078e0014 */
[----:B------:R-:W-:-:S05]  /*0310*/  IADD3 R27, PT, PT, R15, -0x1, RZ ;  /* 0xffffffff0f1b7810 */ /* 0x000fca0007ffe0ff */
[----:B------:R-:W-:Y:S01]  /*0320*/  IMAD.WIDE.U32 R26, R27, 0x4, R20 ;  /* 0x000000041b1a7825 */ /* 0x000fe200078e0014 */
[----:B------:R-:W3:Y:S04]  /*0330*/  LDG.E.CONSTANT R22, desc[UR6][R22.64] ;  /* 0x0000000616167981 */ /* 0x000ee8000c1e9900 */
[----:B------:R0:W2:Y:S02]  /*0340*/  LDG.E.CONSTANT R18, desc[UR6][R26.64] ;  /* 0x000000061a127981 */ /* 0x0000a4000c1e9900 */
[----:B0-----:R-:W-:-:S05]  /*0350*/  IMAD.WIDE.U32 R26, R8, 0x4, R16 ;  /* 0x00000004081a7825 */ /* 0x001fca00078e0010 */
[----:B------:R-:W2:Y:S01]  /*0360*/  LDG.E.CONSTANT R19, desc[UR6][R26.64] ;  /* 0x000000061a137981 */ /* 0x000ea2000c1e9900 */
[----:B------:R-:W-:Y:S01]  /*0370*/  IADD3 R23, PT, PT, R15, 0x1, RZ ;  /* 0x000000010f177810 */ /* 0x000fe20007ffe0ff */
[----:B---3--:R-:W-:-:S04]  /*0380*/  FFMA R25, R22, R28, R25 ;  /* 0x0000001c16197223 */ /* 0x008fc80000000019 */
[----:B--2---:R-:W-:Y:S01]  /*0390*/  FFMA R25, R18, R19, R25 ;  /* 0x0000001312197223 */ /* 0x004fe20000000019 */
[----:B------:R-:W-:-:S05]  /*03a0*/  IMAD.WIDE.U32 R18, R15, 0x4, R20 ;  /* 0x000000040f127825 */ /* 0x000fca00078e0014 */
[----:B------:R0:W2:Y:S02]  /*03b0*/  LDG.E.CONSTANT R28, desc[UR6][R18.64] ;  /* 0x00000006121c7981 */ /* 0x0000a4000c1e9900 */
[----:B0-----:R-:W-:-:S04]  /*03c0*/  IMAD.WIDE.U32 R18, R23, 0x4, R20 ;  /* 0x0000000417127825 */ /* 0x001fc800078e0014 */
[--C-:B------:R-:W-:Y:S02]  /*03d0*/  IMAD.WIDE.U32 R22, R10, 0x4, R16.reuse ;  /* 0x000000040a167825 */ /* 0x100fe400078e0010 */
[----:B------:R-:W3:Y:S04]  /*03e0*/  LDG.E.CONSTANT R18, desc[UR6][R18.64] ;  /* 0x0000000612127981 */ /* 0x000ee8000c1e9900 */
[----:B------:R0:W2:Y:S02]  /*03f0*/  LDG.E.CONSTANT R29, desc[UR6][R22.64] ;  /* 0x00000006161d7981 */ /* 0x0000a4000c1e9900 */
[----:B0-----:R-:W-:-:S05]  /*0400*/  IMAD.WIDE.U32 R22, R12, 0x4, R16 ;  /* 0x000000040c167825 */ /* 0x001fca00078e0010 */
[----:B------:R0:W3:Y:S01]  /*0410*/  LDG.E.CONSTANT R26, desc[UR6][R22.64] ;  /* 0x00000006161a7981 */ /* 0x0000e2000c1e9900 */
[C---:B------:R-:W-:Y:S02]  /*0420*/  IADD3 R27, PT, PT, R15.reuse, 0x3, RZ ;  /* 0x000000030f1b7810 */ /* 0x040fe40007ffe0ff */
[C---:B0-----:R-:W-:Y:S01]  /*0430*/  IADD3 R23, PT, PT, R15.reuse, 0x4, RZ ;  /* 0x000000040f177810 */ /* 0x041fe20007ffe0ff */
[----:B--2---:R-:W-:Y:S01]  /*0440*/  FFMA R25, R28, R29, R25 ;  /* 0x0000001d1c197223 */ /* 0x004fe20000000019 */
[----:B------:R-:W-:-:S05]  /*0450*/  IADD3 R29, PT, PT, R15, 0x2, RZ ;  /* 0x000000020f1d7810 */ /* 0x000fca0007ffe0ff */
[----:B------:R-:W-:-:S06]  /*0460*/  IMAD.WIDE.U32 R28, R29, 0x4, R20 ;  /* 0x000000041d1c7825 */ /* 0x000fcc00078e0014 */
[----:B------:R-:W2:Y:S01]  /*0470*/  LDG.E.CONSTANT R28, desc[UR6][R28.64] ;  /* 0x000000061c1c7981 */ /* 0x000ea2000c1e9900 */
[----:B---3--:R-:W-:Y:S01]  /*0480*/  FFMA R25, R18, R26, R25 ;  /* 0x0000001a12197223 */ /* 0x008fe20000000019 */
[----:B------:R-:W-:-:S04]  /*0490*/  IMAD.WIDE.U32 R18, R14, 0x4, R16 ;  /* 0x000000040e127825 */ /* 0x000fc800078e0010 */
[--C-:B------:R-:W-:Y:S02]  /*04a0*/  IMAD.WIDE.U32 R26, R27, 0x4, R20.reuse ;  /* 0x000000041b1a7825 */ /* 0x100fe400078e0014 */
[----:B------:R-:W2:Y:S02]  /*04b0*/  LDG.E.CONSTANT R18, desc[UR6][R18.64] ;  /* 0x0000000612127981 */ /* 0x000ea4000c1e9900 */
[----:B------:R-:W-:Y:S02]  /*04c0*/  IMAD.WIDE.U32 R20, R23, 0x4, R20 ;  /* 0x0000000417147825 */ /* 0x000fe400078e0014 */
[----:B------:R-:W3:Y:S02]  /*04d0*/  LDG.E.CONSTANT R26, desc[UR6][R26.64] ;  /* 0x000000061a1a7981 */ /* 0x000ee4000c1e9900 */
[--C-:B------:R-:W-:Y:S02]  /*04e0*/  IMAD.WIDE.U32 R22, R9, 0x4, R16.reuse ;  /* 0x0000000409167825 */ /* 0x100fe400078e0010 */
[----:B------:R-:W4:Y:S02]  /*04f0*/  LDG.E.CONSTANT R20, desc[UR6][R20.64] ;  /* 0x0000000614147981 */ /* 0x000f24000c1e9900 */
[----:B------:R-:W-:-:S02]  /*0500*/  IMAD.WIDE.U32 R16, R11, 0x4, R16 ;  /* 0x000000040b107825 */ /* 0x000fc400078e0010 */
[----:B------:R-:W3:Y:S04]  /*0510*/  LDG.E.CONSTANT R23, desc[UR6][R22.64] ;  /* 0x0000000616177981 */ /* 0x000ee8000c1e9900 */
[----:B------:R-:W4:Y:S01]  /*0520*/  LDG.E.CONSTANT R16, desc[UR6][R16.64] ;  /* 0x0000000610107981 */ /* 0x000f22000c1e9900 */
[----:B------:R-:W-:-:S04]  /*0530*/  IADD3 R24, PT, PT, R24, 0x8, RZ ;  /* 0x0000000818187810 */ /* 0x000fc80007ffe0ff */
[----:B------:R-:W-:Y:S02]  /*0540*/  ISETP.NE.AND P1, PT, R24, RZ, PT ;  /* 0x000000ff1800720c */ /* 0x000fe40003f25270 */
[----:B------:R-:W-:Y:S02]  /*0550*/  IADD3 R15, PT, PT, R15, 0x8, RZ ;  /* 0x000000080f0f7810 */ /* 0x000fe40007ffe0ff */
[C---:B------:R-:W-:Y:S02]  /*0560*/  LEA R4, R5.reuse, R4, 0x3 ;  /* 0x0000000405047211 */ /* 0x040fe400078e18ff */
[C---:B------:R-:W-:Y:S02]  /*0570*/  LEA R8, R5.reuse, R8, 0x3 ;  /* 0x0000000805087211 */ /* 0x040fe400078e18ff */
[C---:B------:R-:W-:Y:S02]  /*0580*/  LEA R10, R5.reuse, R10, 0x3 ;  /* 0x0000000a050a7211 */ /* 0x040fe400078e18ff */
[----:B------:R-:W-:-:S02]  /*0590*/  LEA R12, R5, R12, 0x3 ;  /* 0x0000000c050c7211 */ /* 0x000fc400078e18ff */
[C---:B------:R-:W-:Y:S02]  /*05a0*/  LEA R14, R5.reuse, R14, 0x3 ;  /* 0x0000000e050e7211 */ /* 0x040fe400078e18ff */
[C---:B------:R-:W-:Y:S02]  /*05b0*/  LEA R9, R5.reuse, R9, 0x3 ;  /* 0x0000000905097211 */ /* 0x040fe400078e18ff */
[C---:B------:R-:W-:Y:S02]  /*05c0*/  LEA R11, R5.reuse, R11, 0x3 ;  /* 0x0000000b050b7211 */ /* 0x040fe400078e18ff */
[----:B------:R-:W-:Y:S01]  /*05d0*/  LEA R13, R5, R13, 0x3 ;  /* 0x0000000d050d7211 */ /* 0x000fe200078e18ff */
[----:B--2---:R-:W-:-:S04]  /*05e0*/  FFMA R25, R28, R18, R25 ;  /* 0x000000121c197223 */ /* 0x004fc80000000019 */
[----:B---3--:R-:W-:-:S04]  /*05f0*/  FFMA R25, R26, R23, R25 ;  /* 0x000000171a197223 */ /* 0x008fc80000000019 */
[----:B----4-:R-:W-:Y:S01]  /*0600*/  FFMA R25, R20, R16, R25 ;  /* 0x0000001014197223 */ /* 0x010fe20000000019 */
[----:B------:R-:W-:Y:S06]  /*0610*/  @P1 BRA `(.L_x_2) ;  /* 0xfffffffc000c1947 */ /* 0x000fec000383ffff */
.L_x_1:
[----:B------:R-:W-:Y:S05]  /*0620*/  @!P0 BRA `(.L_x_0) ;  /* 0x0000000400048947 */ /* 0x000fea0003800000 */
[----:B------:R-:W-:Y:S02]  /*0630*/  ISETP.GE.U32.AND P0, PT, R6, 0x4, PT ;  /* 0x000000040600780c */ /* 0x000fe40003f06070 */
[----:B------:R-:W-:-:S04]  /*0640*/  LOP3.LUT R24, R2, 0x3, RZ, 0xc0, !PT ;  /* 0x0000000302187812 */ /* 0x000fc800078ec0ff */
[----:B------:R-:W-:-:S07]  /*0650*/  ISETP.NE.AND P1, PT, R24, RZ, PT ;  /* 0x000000ff1800720c */ /* 0x000fce0003f25270 */
[----:B------:R-:W-:Y:S06]  /*0660*/  @!P0 BRA `(.L_x_3) ;  /* 0x00000000007c8947 */ /* 0x000fec0003800000 */
[----:B------:R-:W0:Y:S01]  /*0670*/  LDC.64 R8, c[0x0][0x388] ;  /* 0x0000e200ff087b82 */ /* 0x000e220000000a00 */
[----:B------:R-:W-:Y:S02]  /*0680*/  IMAD R13, R3, R2, R7 ;  /* 0x00000002030d7224 */ /* 0x000fe400078e0207 */
[----:B------:R-:W-:-:S03]  /*0690*/  IMAD R6, R7, R5, R0 ;  /* 0x0000000507067224 */ /* 0x000fc600078e0200 */
[C---:B------:R-:W-:Y:S02]  /*06a0*/  IADD3 R21, PT, PT, R13.reuse, 0x1, RZ ;  /* 0x000000010d157810 */ /* 0x040fe40007ffe0ff */
[----:B------:R-:W1:Y:S01]  /*06b0*/  LDC.64 R10, c[0x0][0x380] ;  /* 0x0000e000ff0a7b82 */ /* 0x000e620000000a00 */
[C---:B------:R-:W-:Y:S02]  /*06c0*/  IADD3 R15, PT, PT, R13.reuse, 0x2, RZ ;  /* 0x000000020d0f7810 */ /* 0x040fe40007ffe0ff */
[----:B------:R-:W-:Y:S01]  /*06d0*/  IADD3 R27, PT, PT, R13, 0x3, RZ ;  /* 0x000000030d1b7810 */ /* 0x000fe20007ffe0ff */
[C---:B0-----:R-:W-:Y:S01]  /*06e0*/  IMAD.WIDE.U32 R18, R6.reuse, 0x4, R8 ;  /* 0x0000000406127825 */ /* 0x041fe200078e0008 */
[----:B------:R-:W-:-:S04]  /*06f0*/  IADD3 R6, PT, PT, R6, R5, RZ ;  /* 0x0000000506067210 */ /* 0x000fc80007ffe0ff */
[CC--:B------:R-:W-:Y:S01]  /*0700*/  IADD3 R14, PT, PT, R6.reuse, R5.reuse, RZ ;  /* 0x00000005060e7210 */ /* 0x0c0fe20007ffe0ff */
[--C-:B-1----:R-:W-:Y:S01]  /*0710*/  IMAD.WIDE.U32 R22, R13, 0x4, R10.reuse ;  /* 0x000000040d167825 */ /* 0x102fe200078e000a */
[----:B------:R-:W2:Y:S03]  /*0720*/  LDG.E.CONSTANT R18, desc[UR6][R18.64] ;  /* 0x0000000612127981 */ /* 0x000ea6000c1e9900 */
[----:B------:R-:W-:Y:S01]  /*0730*/  IMAD.WIDE.U32 R20, R21, 0x4, R10 ;  /* 0x0000000415147825 */ /* 0x000fe200078e000a */
[----:B------:R-:W2:Y:S03]  /*0740*/  LDG.E.CONSTANT R4, desc[UR6][R22.64] ;  /* 0x0000000616047981 */ /* 0x000ea6000c1e9900 */
[----:B------:R-:W-:Y:S01]  /*0750*/  IMAD.WIDE.U32 R16, R6, 0x4, R8 ;  /* 0x0000000406107825 */ /* 0x000fe200078e0008 */
[----:B------:R-:W-:Y:S01]  /*0760*/  IADD3 R29, PT, PT, R14, R5, RZ ;  /* 0x000000050e1d7210 */ /* 0x000fe20007ffe0ff */
[----:B------:R-:W3:Y:S02]  /*0770*/  LDG.E.CONSTANT R20, desc[UR6][R20.64] ;  /* 0x0000000614147981 */ /* 0x000ee4000c1e9900 */
[----:B------:R-:W-:-:S02]  /*0780*/  IMAD.WIDE.U32 R12, R15, 0x4, R10 ;  /* 0x000000040f0c7825 */ /* 0x000fc400078e000a */
[----:B------:R-:W3:Y:S02]  /*0790*/  LDG.E.CONSTANT R17, desc[UR6][R16.64] ;  /* 0x0000000610117981 */ /* 0x000ee4000c1e9900 */
[----:B------:R-:W-:Y:S02]  /*07a0*/  IMAD.WIDE.U32 R14, R14, 0x4, R8 ;  /* 0x000000040e0e7825 */ /* 0x000fe400078e0008 */
[----:B------:R-:W4:Y:S02]  /*07b0*/  LDG.E.CONSTANT R13, desc[UR6][R12.64] ;  /* 0x000000060c0d7981 */ /* 0x000f24000c1e9900 */
[----:B------:R-:W-:Y:S02]  /*07c0*/  IMAD.WIDE.U32 R10, R27, 0x4, R10 ;  /* 0x000000041b0a7825 */ /* 0x000fe400078e000a */
[----:B------:R-:W4:Y:S02]  /*07d0*/  LDG.E.CONSTANT R14, desc[UR6][R14.64] ;  /* 0x000000060e0e7981 */ /* 0x000f24000c1e9900 */
[----:B------:R-:W-:-:S02]  /*07e0*/  IMAD.WIDE.U32 R8, R29, 0x4, R8 ;  /* 0x000000041d087825 */ /* 0x000fc400078e0008 */
[----:B------:R-:W5:Y:S04]  /*07f0*/  LDG.E.CONSTANT R11, desc[UR6][R10.64] ;  /* 0x000000060a0b7981 */ /* 0x000f68000c1e9900 */
[----:B------:R-:W5:Y:S01]  /*0800*/  LDG.E.CONSTANT R8, desc[UR6][R8.64] ;  /* 0x0000000608087981 */ /* 0x000f62000c1e9900 */
[----:B------:R-:W-:Y:S01]  /*0810*/  IADD3 R7, PT, PT, R7, 0x4, RZ ;  /* 0x0000000407077810 */ /* 0x000fe20007ffe0ff */
[----:B--2---:R-:W-:-:S04]  /*0820*/  FFMA R25, R4, R18, R25 ;  /* 0x0000001204197223 */ /* 0x004fc80000000019 */
[----:B---3--:R-:W-:-:S04]  /*0830*/  FFMA R20, R20, R17, R25 ;  /* 0x0000001114147223 */ /* 0x008fc80000000019 */
[----:B----4-:R-:W-:-:S04]  /*0840*/  FFMA R20, R13, R14, R20 ;  /* 0x0000000e0d147223 */ /* 0x010fc80000000014 */
[----:B-----5:R-:W-:-:S07]  /*0850*/  FFMA R25, R11, R8, R20 ;  /* 0x000000080b197223 */ /* 0x020fce0000000014 */
.L_x_3:
[----:B------:R-:W-:Y:S05]  /*0860*/  @!P1 BRA `(.L_x_0) ;  /* 0x0000000000749947 */ /* 0x000fea0003800000 */
[----:B------:R-:W0:Y:S01]  /*0870*/  LDC.64 R16, c[0x0][0x380] ;  /* 0x0000e000ff107b82 */ /* 0x000e220000000a00 */
[----:B------:R-:W-:Y:S02]  /*0880*/  ISETP.NE.AND P0, PT, R24, 0x1, PT ;  /* 0x000000011800780c */ /* 0x000fe40003f05270 */
[----:B------:R-:W-:-:S04]  /*0890*/  LOP3.LUT R4, R2, 0x1, RZ, 0xc0, !PT ;  /* 0x0000000102047812 */ /* 0x000fc800078ec0ff */
[----:B------:R-:W-:Y:S01]  /*08a0*/  ISETP.NE.U32.AND P1, PT, R4, 0x1, PT ;  /* 0x000000010400780c */ /* 0x000fe20003f25070 */
[----:B------:R-:W1:Y:S06]  /*08b0*/  LDC.64 R8, c[0x0][0x388] ;  /* 0x0000e200ff087b82 */ /* 0x000e6c0000000a00 */
[----:B------:R-:W-:Y:S02]  /*08c0*/  @P0 IMAD R15, R3, R2, R7 ;  /* 0x00000002030f0224 */ /* 0x000fe400078e0207 */
[----:B------:R-:W2:Y:S01]  /*08d0*/  LDC.64 R10, c[0x0][0x380] ;  /* 0x0000e000ff0a7b82 */ /* 0x000ea20000000a00 */
[C---:B------:R-:W-:Y:S01]  /*08e0*/  @P0 IMAD R14, R7.reuse, R5, R0 ;  /* 0x00000005070e0224 */ /* 0x040fe200078e0200 */
[----:B------:R-:W-:-:S02]  /*08f0*/  @P0 IADD3 R7, PT, PT, R7, 0x2, RZ ;  /* 0x0000000207070810 */ /* 0x000fc40007ffe0ff */
[C---:B------:R-:W-:Y:S02]  /*0900*/  @P0 IADD3 R21, PT, PT, R15.reuse, 0x1, RZ ;  /* 0x000000010f150810 */ /* 0x040fe40007ffe0ff */
[----:B------:R-:W-:Y:S02]  /*0910*/  @P0 IADD3 R23, PT, PT, R14, R5, RZ ;  /* 0x000000050e170210 */ /* 0x000fe40007ffe0ff */
[----:B------:R-:W3:Y:S01]  /*0920*/  LDC.64 R12, c[0x0][0x388] ;  /* 0x0000e200ff0c7b82 */ /* 0x000ee20000000a00 */
[----:B0-----:R-:W-:-:S04]  /*0930*/  @P0 IMAD.WIDE.U32 R18, R15, 0x4, R16 ;  /* 0x000000040f120825 */ /* 0x001fc800078e0010 */
[----:B------:R-:W-:Y:S01]  /*0940*/  @P0 IMAD.WIDE.U32 R16, R21, 0x4, R16 ;  /* 0x0000000415100825 */ /* 0x000fe200078e0010 */
[----:B------:R-:W4:Y:S03]  /*0950*/  @P0 LDG.E.CONSTANT R4, desc[UR6][R18.64] ;  /* 0x0000000612040981 */ /* 0x000f26000c1e9900 */
[----:B-1----:R-:W-:Y:S02]  /*0960*/  @P0 IMAD.WIDE.U32 R14, R14, 0x4, R8 ;  /* 0x000000040e0e0825 */ /* 0x002fe400078e0008 */
[----:B------:R-:W5:Y:S02]  /*0970*/  @P0 LDG.E.CONSTANT R17, desc[UR6][R16.64] ;  /* 0x0000000610110981 */ /* 0x000f64000c1e9900 */
[----:B------:R-:W-:Y:S02]  /*0980*/  @!P1 IMAD R21, R3, R2, R7 ;  /* 0x0000000203159224 */ /* 0x000fe400078e0207 */
[----:B------:R-:W-:Y:S01]  /*0990*/  @P0 IMAD.WIDE.U32 R8, R23, 0x4, R8 ;  /* 0x0000000417080825 */ /* 0x000fe200078e0008 */
[----:B------:R-:W4:Y:S03]  /*09a0*/  @P0 LDG.E.CONSTANT R14, desc[UR6][R14.64] ;  /* 0x000000060e0e0981 */ /* 0x000f26000c1e9900 */
[----:B------:R-:W-:-:S02]  /*09b0*/  @!P1 IMAD R7, R7, R5, R0 ;  /* 0x0000000507079224 */ /* 0x000fc400078e0200 */
[----:B--2---:R-:W-:Y:S01]  /*09c0*/  @!P1 IMAD.WIDE.U32 R10, R21, 0x4, R10 ;  /* 0x00000004150a9825 */ /* 0x004fe200078e000a */
[----:B------:R-:W5:Y:S03]  /*09d0*/  @P0 LDG.E.CONSTANT R8, desc[UR6][R8.64] ;  /* 0x0000000608080981 */ /* 0x000f66000c1e9900 */
[----:B---3--:R-:W-:Y:S02]  /*09e0*/  @!P1 IMAD.WIDE.U32 R12, R7, 0x4, R12 ;  /* 0x00000004070c9825 */ /* 0x008fe400078e000c */
[----:B------:R-:W2:Y:S04]  /*09f0*/  @!P1 LDG.E.CONSTANT R10, desc[UR6][R10.64] ;  /* 0x000000060a0a9981 */ /* 0x000ea8000c1e9900 */
[----:B------:R-:W2:Y:S01]  /*0a00*/  @!P1 LDG.E.CONSTANT R12, desc[UR6][R12.64] ;  /* 0x000000060c0c9981 */ /* 0x000ea2000c1e9900 */
[----:B----4-:R-:W-:-:S04]  /*0a10*/  @P0 FFMA R4, R4, R14, R25 ;  /* 0x0000000e04040223 */ /* 0x010fc80000000019 */
[----:B-----5:R-:W-:-:S04]  /*0a20*/  @P0 FFMA R25, R17, R8, R4 ;  /* 0x0000000811190223 */ /* 0x020fc80000000004 */
[----:B--2---:R-:W-:-:S07]  /*0a30*/  @!P1 FFMA R25, R10, R12, R25 ;  /* 0x0000000c0a199223 */ /* 0x004fce0000000019 */
.L_x_0:
[----:B------:R-:W0:Y:S01]  /*0a40*/  LDC.64 R6, c[0x0][0x390] ;  /* 0x0000e400ff067b82 */ /* 0x000e220000000a00 */
[----:B------:R-:W-:Y:S01]  /*0a50*/  IMAD R3, R3, R5, R0 ;  /* 0x0000000503037224 */ /* 0x000fe200078e0200 */
[----:B------:R-:W1:Y:S01]  /*0a60*/  LDCU UR5, c[0x0][0x3a8] ;  /* 0x00007500ff0577ac */ /* 0x000e620008000800 */
[----:B------:R-:W2:Y:S02]  /*0a70*/  LDCU UR8, c[0x0][0x3a4] ;  /* 0x00007480ff0877ac */ /* 0x000ea40008000800 */
[----:B0-----:R-:W-:-:S05]  /*0a80*/  IMAD.WIDE.U32 R2, R3, 0x4, R6 ;  /* 0x0000000403027825 */ /* 0x001fca00078e0006 */
[----:B------:R-:W1:Y:S02]  /*0a90*/  LDG.E R0, desc[UR6][R2.64] ;  /* 0x0000000602007981 */ /* 0x000e64000c1e1900 */
[----:B-1----:R-:W-:-:S04]  /*0aa0*/  FMUL R0, R0, UR5 ;  /* 0x0000000500007c20 */ /* 0x002fc80008400000 */
[----:B--2---:R-:W-:-:S05]  /*0ab0*/  FFMA R25, R25, UR8, R0 ;  /* 0x0000000819197c23 */ /* 0x004fca0008000000 */
[----:B------:R-:W-:Y:S01]  /*0ac0*/  STG.E desc[UR6][R2.64], R25 ;  /* 0x0000001902007986 */ /* 0x000fe2000c101906 */
[----:B------:R-:W-:Y:S05]  /*0ad0*/  EXIT ;  /* 0x000000000000794d */ /* 0x000fea0003800000 */
.L_x_4:
[----:B------:R-:W-:-:S00]  /*0ae0*/  BRA `(.L_x_4) ;  /* 0xfffffffc00fc7947 */ /* 0x000fc0000383ffff */
[----:B------:R-:W-:-:S00]  /*0af0*/  NOP ;  /* 0x0000000000007918 */ /* 0x000fc00000000000 */
        /* <DEDUP_REMOVED lines=8> */
.L_x_5:


//--------------------- .nv.shared.reserved.0     --------------------------
	.section	.nv.shared.reserved.0,"aw",@nobits
	.weak		__nv_reservedSMEM_offset_0_alias
	.size		__nv_reservedSMEM_offset_0_alias, 0, 64
	.other		__nv_reservedSMEM_offset_0_alias,@"STO_CUDA_RESERVED_SHARED STV_DEFAULT"
__nv_reservedSMEM_offset_0_alias:
	.zero		0
	.zero		64


//--------------------- .nv.constant0._Z5naivePKfS0_Pfiiiff --------------------------
	.section	.nv.constant0._Z5naivePKfS0_Pfiiiff,"a",@progbits
	.sectionflags	@""
	.align	4
.nv.constant0._Z5naivePKfS0_Pfiiiff:
	.zero		940


//--------------------- SYMBOLS --------------------------

	.type		.nv.reservedSmem.offset0,@object
	.size		.nv.reservedSmem.offset0,0x4
